//
// Generated by NVIDIA NVVM Compiler
//
// Compiler Build ID: CL-36424714
// Cuda compilation tools, release 13.0, V13.0.88
// Based on NVVM 20.0.0
//

.version 9.0
.target sm_100
.address_size 64

	// .globl	_Z27ms_deformable_im2col_simpleI6__halfEvPKT_PKlS5_S3_S3_iiiiiiiPS1_

.visible .entry _Z27ms_deformable_im2col_simpleI6__halfEvPKT_PKlS5_S3_S3_iiiiiiiPS1_(
	.param .u64 .ptr .align 1 _Z27ms_deformable_im2col_simpleI6__halfEvPKT_PKlS5_S3_S3_iiiiiiiPS1__param_0,
	.param .u64 .ptr .align 1 _Z27ms_deformable_im2col_simpleI6__halfEvPKT_PKlS5_S3_S3_iiiiiiiPS1__param_1,
	.param .u64 .ptr .align 1 _Z27ms_deformable_im2col_simpleI6__halfEvPKT_PKlS5_S3_S3_iiiiiiiPS1__param_2,
	.param .u64 .ptr .align 1 _Z27ms_deformable_im2col_simpleI6__halfEvPKT_PKlS5_S3_S3_iiiiiiiPS1__param_3,
	.param .u64 .ptr .align 1 _Z27ms_deformable_im2col_simpleI6__halfEvPKT_PKlS5_S3_S3_iiiiiiiPS1__param_4,
	.param .u32 _Z27ms_deformable_im2col_simpleI6__halfEvPKT_PKlS5_S3_S3_iiiiiiiPS1__param_5,
	.param .u32 _Z27ms_deformable_im2col_simpleI6__halfEvPKT_PKlS5_S3_S3_iiiiiiiPS1__param_6,
	.param .u32 _Z27ms_deformable_im2col_simpleI6__halfEvPKT_PKlS5_S3_S3_iiiiiiiPS1__param_7,
	.param .u32 _Z27ms_deformable_im2col_simpleI6__halfEvPKT_PKlS5_S3_S3_iiiiiiiPS1__param_8,
	.param .u32 _Z27ms_deformable_im2col_simpleI6__halfEvPKT_PKlS5_S3_S3_iiiiiiiPS1__param_9,
	.param .u32 _Z27ms_deformable_im2col_simpleI6__halfEvPKT_PKlS5_S3_S3_iiiiiiiPS1__param_10,
	.param .u32 _Z27ms_deformable_im2col_simpleI6__halfEvPKT_PKlS5_S3_S3_iiiiiiiPS1__param_11,
	.param .u64 .ptr .align 1 _Z27ms_deformable_im2col_simpleI6__halfEvPKT_PKlS5_S3_S3_iiiiiiiPS1__param_12
)
{
	.reg .pred 	%p<24>;
	.reg .b16 	%rs<51>;
	.reg .b32 	%r<75>;
	.reg .b32 	%f<29>;
	.reg .b64 	%rd<33>;

	ld.param.u64 	%rd11, [_Z27ms_deformable_im2col_simpleI6__halfEvPKT_PKlS5_S3_S3_iiiiiiiPS1__param_0];
	ld.param.u64 	%rd6, [_Z27ms_deformable_im2col_simpleI6__halfEvPKT_PKlS5_S3_S3_iiiiiiiPS1__param_1];
	ld.param.u64 	%rd7, [_Z27ms_deformable_im2col_simpleI6__halfEvPKT_PKlS5_S3_S3_iiiiiiiPS1__param_2];
	ld.param.u64 	%rd8, [_Z27ms_deformable_im2col_simpleI6__halfEvPKT_PKlS5_S3_S3_iiiiiiiPS1__param_3];
	ld.param.u64 	%rd9, [_Z27ms_deformable_im2col_simpleI6__halfEvPKT_PKlS5_S3_S3_iiiiiiiPS1__param_4];
	ld.param.u32 	%r36, [_Z27ms_deformable_im2col_simpleI6__halfEvPKT_PKlS5_S3_S3_iiiiiiiPS1__param_5];
	ld.param.u32 	%r30, [_Z27ms_deformable_im2col_simpleI6__halfEvPKT_PKlS5_S3_S3_iiiiiiiPS1__param_6];
	ld.param.u32 	%r31, [_Z27ms_deformable_im2col_simpleI6__halfEvPKT_PKlS5_S3_S3_iiiiiiiPS1__param_7];
	ld.param.u32 	%r32, [_Z27ms_deformable_im2col_simpleI6__halfEvPKT_PKlS5_S3_S3_iiiiiiiPS1__param_8];
	ld.param.u32 	%r33, [_Z27ms_deformable_im2col_simpleI6__halfEvPKT_PKlS5_S3_S3_iiiiiiiPS1__param_9];
	ld.param.u32 	%r34, [_Z27ms_deformable_im2col_simpleI6__halfEvPKT_PKlS5_S3_S3_iiiiiiiPS1__param_10];
	ld.param.u32 	%r35, [_Z27ms_deformable_im2col_simpleI6__halfEvPKT_PKlS5_S3_S3_iiiiiiiPS1__param_11];
	cvta.to.global.u64 	%rd1, %rd11;
	mul.lo.s32 	%r37, %r31, %r36;
	mul.lo.s32 	%r38, %r37, %r32;
	mul.lo.s32 	%r39, %r38, %r34;
	mov.u32 	%r40, %ctaid.x;
	mov.u32 	%r41, %ntid.x;
	mov.u32 	%r42, %tid.x;
	mad.lo.s32 	%r1, %r40, %r41, %r42;
	setp.ge.s32 	%p1, %r1, %r39;
	@%p1 bra 	$L__BB0_20;
	mul.lo.s32 	%r44, %r32, %r31;
	mul.lo.s32 	%r45, %r44, %r34;
	div.s32 	%r2, %r1, %r45;
	mul.lo.s32 	%r46, %r2, %r45;
	sub.s32 	%r47, %r1, %r46;
	div.s32 	%r3, %r47, %r44;
	mul.lo.s32 	%r48, %r3, %r44;
	sub.s32 	%r4, %r47, %r48;
	rem.s32 	%r5, %r47, %r32;
	mov.b32 	%r43, 0;
	// begin inline asm
	cvt.rn.f16.s32 %rs16, %r43;
	// end inline asm
	setp.lt.s32 	%p2, %r33, 1;
	mov.u16 	%rs49, %rs16;
	@%p2 bra 	$L__BB0_19;
	setp.lt.s32 	%p3, %r35, 1;
	mad.lo.s32 	%r49, %r2, %r34, %r3;
	div.s32 	%r50, %r4, %r32;
	mad.lo.s32 	%r6, %r49, %r31, %r50;
	mul.lo.s32 	%r7, %r2, %r30;
	@%p3 bra 	$L__BB0_19;
	neg.s32 	%r8, %r35;
	mul.lo.s32 	%r9, %r33, %r6;
	cvta.to.global.u64 	%rd12, %rd8;
	add.s64 	%rd2, %rd12, 2;
	cvta.to.global.u64 	%rd3, %rd6;
	cvta.to.global.u64 	%rd4, %rd7;
	cvta.to.global.u64 	%rd5, %rd9;
	mov.b32 	%r70, 0;
	mov.u16 	%rs49, %rs16;
$L__BB0_4:
	shl.b32 	%r11, %r70, 1;
	mul.wide.u32 	%rd13, %r11, 8;
	add.s64 	%rd14, %rd3, %rd13;
	ld.global.u32 	%r12, [%rd14];
	ld.global.u32 	%r13, [%rd14+8];
	setp.eq.s32 	%p4, %r70, 0;
	mov.b32 	%r74, 0;
	@%p4 bra 	$L__BB0_6;
	mul.wide.u32 	%rd15, %r70, 8;
	add.s64 	%rd16, %rd4, %rd15;
	ld.global.u32 	%r74, [%rd16+-8];
$L__BB0_6:
	cvt.rn.f32.s32 	%f5, %r12;
	cvt.rn.f32.s32 	%f6, %r13;
	add.s32 	%r26, %r74, %r7;
	add.s32 	%r53, %r9, %r70;
	mul.lo.s32 	%r72, %r35, %r53;
	shl.b32 	%r54, %r9, 1;
	add.s32 	%r55, %r54, %r11;
	mul.lo.s32 	%r71, %r35, %r55;
	mov.u32 	%r73, %r8;
$L__BB0_7:
	mul.wide.s32 	%rd17, %r72, 2;
	add.s64 	%rd18, %rd5, %rd17;
	mul.wide.s32 	%rd19, %r71, 2;
	add.s64 	%rd20, %rd2, %rd19;
	ld.global.u16 	%rs17, [%rd20+-2];
	ld.global.u16 	%rs18, [%rd20];
	ld.global.u16 	%rs4, [%rd18];
	// begin inline asm
	{  cvt.f32.f16 %f7, %rs17;}

	// end inline asm
	add.f32 	%f9, %f7, 0f3F800000;
	mul.f32 	%f10, %f9, %f5;
	fma.rn.f32 	%f1, %f10, 0f3F000000, 0fBF000000;
	// begin inline asm
	{  cvt.f32.f16 %f8, %rs18;}

	// end inline asm
	add.f32 	%f11, %f8, 0f3F800000;
	mul.f32 	%f12, %f11, %f6;
	fma.rn.f32 	%f13, %f12, 0f3F000000, 0fBF000000;
	setp.leu.f32 	%p5, %f1, 0fBF800000;
	setp.leu.f32 	%p6, %f13, 0fBF800000;
	or.pred  	%p7, %p5, %p6;
	setp.geu.f32 	%p8, %f1, %f5;
	or.pred  	%p9, %p8, %p7;
	setp.geu.f32 	%p10, %f13, %f6;
	or.pred  	%p11, %p9, %p10;
	@%p11 bra 	$L__BB0_17;
	cvt.rmi.f32.f32 	%f14, %f1;
	cvt.rzi.s32.f32 	%r18, %f14;
	cvt.rmi.f32.f32 	%f15, %f13;
	cvt.rzi.s32.f32 	%r56, %f15;
	add.s32 	%r20, %r18, 1;
	add.s32 	%r21, %r56, 1;
	cvt.rn.f32.s32 	%f16, %r18;
	sub.f32 	%f3, %f1, %f16;
	cvt.rn.f32.s32 	%f17, %r56;
	sub.f32 	%f4, %f13, %f17;
	or.b32  	%r57, %r18, %r56;
	setp.lt.s32 	%p12, %r57, 0;
	mov.u16 	%rs46, %rs16;
	@%p12 bra 	$L__BB0_10;
	mad.lo.s32 	%r58, %r18, %r13, %r26;
	add.s32 	%r59, %r58, %r56;
	mad.lo.s32 	%r60, %r59, %r32, %r5;
	mul.wide.s32 	%rd21, %r60, 2;
	add.s64 	%rd22, %rd1, %rd21;
	ld.global.u16 	%rs21, [%rd22];
	mov.f32 	%f19, 0f3F800000;
	sub.f32 	%f20, %f19, %f4;
	sub.f32 	%f21, %f19, %f3;
	mul.f32 	%f18, %f21, %f20;
	// begin inline asm
	{  cvt.rn.f16.f32 %rs19, %f18;}

	// end inline asm
	// begin inline asm
	{fma.rn.f16 %rs46,%rs21,%rs19,%rs16;
}
	// end inline asm
$L__BB0_10:
	setp.lt.s32 	%p13, %r18, 0;
	setp.ge.s32 	%p14, %r21, %r13;
	or.pred  	%p15, %p13, %p14;
	@%p15 bra 	$L__BB0_12;
	mad.lo.s32 	%r61, %r18, %r13, %r26;
	add.s32 	%r62, %r61, %r21;
	mad.lo.s32 	%r63, %r62, %r32, %r5;
	mul.wide.s32 	%rd23, %r63, 2;
	add.s64 	%rd24, %rd1, %rd23;
	ld.global.u16 	%rs26, [%rd24];
	mov.f32 	%f23, 0f3F800000;
	sub.f32 	%f24, %f23, %f3;
	mul.f32 	%f22, %f24, %f4;
	// begin inline asm
	{  cvt.rn.f16.f32 %rs24, %f22;}

	// end inline asm
	// begin inline asm
	{fma.rn.f16 %rs46,%rs26,%rs24,%rs46;
}
	// end inline asm
$L__BB0_12:
	setp.lt.s32 	%p16, %r56, 0;
	setp.ge.s32 	%p17, %r20, %r12;
	or.pred  	%p18, %p17, %p16;
	@%p18 bra 	$L__BB0_14;
	add.s32 	%r64, %r26, %r56;
	mad.lo.s32 	%r65, %r20, %r13, %r64;
	mad.lo.s32 	%r66, %r65, %r32, %r5;
	mul.wide.s32 	%rd25, %r66, 2;
	add.s64 	%rd26, %rd1, %rd25;
	ld.global.u16 	%rs31, [%rd26];
	mov.f32 	%f26, 0f3F800000;
	sub.f32 	%f27, %f26, %f4;
	mul.f32 	%f25, %f3, %f27;
	// begin inline asm
	{  cvt.rn.f16.f32 %rs29, %f25;}

	// end inline asm
	// begin inline asm
	{fma.rn.f16 %rs46,%rs31,%rs29,%rs46;
}
	// end inline asm
$L__BB0_14:
	or.pred  	%p21, %p17, %p14;
	@%p21 bra 	$L__BB0_16;
	mad.lo.s32 	%r67, %r20, %r13, %r26;
	add.s32 	%r68, %r67, %r21;
	mad.lo.s32 	%r69, %r68, %r32, %r5;
	mul.wide.s32 	%rd27, %r69, 2;
	add.s64 	%rd28, %rd1, %rd27;
	ld.global.u16 	%rs36, [%rd28];
	mul.f32 	%f28, %f3, %f4;
	// begin inline asm
	{  cvt.rn.f16.f32 %rs34, %f28;}

	// end inline asm
	// begin inline asm
	{fma.rn.f16 %rs46,%rs36,%rs34,%rs46;
}
	// end inline asm
$L__BB0_16:
	// begin inline asm
	{fma.rn.f16 %rs49,%rs4,%rs46,%rs49;
}
	// end inline asm
$L__BB0_17:
	add.s32 	%r73, %r73, 1;
	setp.eq.s32 	%p22, %r73, 0;
	add.s32 	%r72, %r72, 1;
	add.s32 	%r71, %r71, 2;
	@%p22 bra 	$L__BB0_18;
	bra.uni 	$L__BB0_7;
$L__BB0_18:
	add.s32 	%r70, %r70, 1;
	setp.ne.s32 	%p23, %r70, %r33;
	@%p23 bra 	$L__BB0_4;
$L__BB0_19:
	ld.param.u64 	%rd32, [_Z27ms_deformable_im2col_simpleI6__halfEvPKT_PKlS5_S3_S3_iiiiiiiPS1__param_12];
	cvta.to.global.u64 	%rd29, %rd32;
	mul.wide.s32 	%rd30, %r1, 2;
	add.s64 	%rd31, %rd29, %rd30;
	st.global.u16 	[%rd31], %rs49;
$L__BB0_20:
	ret;

}


// ===== COMPILED SASS (sm_100) =====

	.target	sm_100

	.elftype	@"ET_EXEC"


//--------------------- .note.nv.tkinfo           --------------------------
	.section	.note.nv.tkinfo,"",@"SHT_NOTE"
	.sectionflags	@"SHF_NOTE_NV_TKINFO"
	.tkinfo
        /*0018*/ 	.word	0x00000002
        /*0030*/ 	.string	""
        /*0030*/ 	.string	"ptxas"
        /*0030*/ 	.string	"Cuda compilation tools, release 13.0, V13.0.88"
        /*0030*/ 	.string	"Build cuda_13.0.r13.0/compiler.36424714_0"
        /*0030*/ 	.string	"-arch sm_100 -m 64 "



//--------------------- .note.nv.cuinfo           --------------------------
	.section	.note.nv.cuinfo,"",@"SHT_NOTE"
	.sectionflags	@"SHF_NOTE_NV_CUINFO"
        /*0018*/ 	.short	0x0002
        /*001a*/ 	.short	0x0064
        /*001c*/ 	.short	0x0082
	.zero		2


//--------------------- .nv.info                  --------------------------
	.section	.nv.info,"",@"SHT_CUDA_INFO"
	.align	4


	//----- nvinfo : EIATTR_REGCOUNT
	.align		4
        /*0000*/ 	.byte	0x04, 0x2f
        /*0002*/ 	.short	(.L_1 - .L_0)
	.align		4
.L_0:
        /*0004*/ 	.word	index@(_Z27ms_deformable_im2col_simpleI6__halfEvPKT_PKlS5_S3_S3_iiiiiiiPS1_)
        /*0008*/ 	.word	0x00000020


	//----- nvinfo : EIATTR_FRAME_SIZE
	.align		4
.L_1:
        /*000c*/ 	.byte	0x04, 0x11
        /*000e*/ 	.short	(.L_3 - .L_2)
	.align		4
.L_2:
        /*0010*/ 	.word	index@(_Z27ms_deformable_im2col_simpleI6__halfEvPKT_PKlS5_S3_S3_iiiiiiiPS1_)
        /*0014*/ 	.word	0x00000000


	//----- nvinfo : EIATTR_MIN_STACK_SIZE
	.align		4
.L_3:
        /*0018*/ 	.byte	0x04, 0x12
        /*001a*/ 	.short	(.L_5 - .L_4)
	.align		4
.L_4:
        /*001c*/ 	.word	index@(_Z27ms_deformable_im2col_simpleI6__halfEvPKT_PKlS5_S3_S3_iiiiiiiPS1_)
        /*0020*/ 	.word	0x00000000
.L_5:


//--------------------- .nv.compat                --------------------------
	.section	.nv.compat,"",@"SHT_CUDA_COMPAT_INFO"
	.align	4
        /*0000*/ 	.byte	0x02, 0x09, 0x00, 0x00, 0x02, 0x02, 0x01, 0x00, 0x02, 0x05, 0x05, 0x00, 0x03, 0x07, 0x01, 0x01
        /*0010*/ 	.byte	0x02, 0x03, 0x00, 0x00, 0x02, 0x06, 0x01, 0x00, 0x04, 0x0b, 0x08, 0x00, 0x01, 0x00, 0x00, 0x00
        /*0020*/ 	.byte	0x00, 0x00, 0x00, 0x00


//--------------------- .nv.info._Z27ms_deformable_im2col_simpleI6__halfEvPKT_PKlS5_S3_S3_iiiiiiiPS1_ --------------------------
	.section	.nv.info._Z27ms_deformable_im2col_simpleI6__halfEvPKT_PKlS5_S3_S3_iiiiiiiPS1_,"",@"SHT_CUDA_INFO"
	.sectionflags	@""
	.align	4


	//----- nvinfo : EIATTR_CUDA_API_VERSION
	.align		4
        /*0000*/ 	.byte	0x04, 0x37
        /*0002*/ 	.short	(.L_7 - .L_6)
.L_6:
        /*0004*/ 	.word	0x00000082


	//----- nvinfo : EIATTR_KPARAM_INFO
	.align		4
.L_7:
        /*0008*/ 	.byte	0x04, 0x17
        /*000a*/ 	.short	(.L_9 - .L_8)
.L_8:
        /*000c*/ 	.word	0x00000000
        /*0010*/ 	.short	0x000c
        /*0012*/ 	.short	0x0048
        /*0014*/ 	.byte	0x00, 0xf5, 0x21, 0x00


	//----- nvinfo : EIATTR_KPARAM_INFO
	.align		4
.L_9:
        /*0018*/ 	.byte	0x04, 0x17
        /*001a*/ 	.short	(.L_11 - .L_10)
.L_10:
        /*001c*/ 	.word	0x00000000
        /*0020*/ 	.short	0x000b
        /*0022*/ 	.short	0x0040
        /*0024*/ 	.byte	0x00, 0xf0, 0x11, 0x00


	//----- nvinfo : EIATTR_KPARAM_INFO
	.align		4
.L_11:
        /*0028*/ 	.byte	0x04, 0x17
        /*002a*/ 	.short	(.L_13 - .L_12)
.L_12:
        /*002c*/ 	.word	0x00000000
        /*0030*/ 	.short	0x000a
        /*0032*/ 	.short	0x003c
        /*0034*/ 	.byte	0x00, 0xf0, 0x11, 0x00


	//----- nvinfo : EIATTR_KPARAM_INFO
	.align		4
.L_13:
        /*0038*/ 	.byte	0x04, 0x17
        /*003a*/ 	.short	(.L_15 - .L_14)
.L_14:
        /*003c*/ 	.word	0x00000000
        /*0040*/ 	.short	0x0009
        /*0042*/ 	.short	0x0038
        /*0044*/ 	.byte	0x00, 0xf0, 0x11, 0x00


	//----- nvinfo : EIATTR_KPARAM_INFO
	.align		4
.L_15:
        /*0048*/ 	.byte	0x04, 0x17
        /*004a*/ 	.short	(.L_17 - .L_16)
.L_16:
        /*004c*/ 	.word	0x00000000
        /*0050*/ 	.short	0x0008
        /*0052*/ 	.short	0x0034
        /*0054*/ 	.byte	0x00, 0xf0, 0x11, 0x00


	//----- nvinfo : EIATTR_KPARAM_INFO
	.align		4
.L_17:
        /*0058*/ 	.byte	0x04, 0x17
        /*005a*/ 	.short	(.L_19 - .L_18)
.L_18:
        /*005c*/ 	.word	0x00000000
        /*0060*/ 	.short	0x0007
        /*0062*/ 	.short	0x0030
        /*0064*/ 	.byte	0x00, 0xf0, 0x11, 0x00


	//----- nvinfo : EIATTR_KPARAM_INFO
	.align		4
.L_19:
        /*0068*/ 	.byte	0x04, 0x17
        /*006a*/ 	.short	(.L_21 - .L_20)
.L_20:
        /*006c*/ 	.word	0x00000000
        /*0070*/ 	.short	0x0006
        /*0072*/ 	.short	0x002c
        /*0074*/ 	.byte	0x00, 0xf0, 0x11, 0x00


	//----- nvinfo : EIATTR_KPARAM_INFO
	.align		4
.L_21:
        /*0078*/ 	.byte	0x04, 0x17
        /*007a*/ 	.short	(.L_23 - .L_22)
.L_22:
        /*007c*/ 	.word	0x00000000
        /*0080*/ 	.short	0x0005
        /*0082*/ 	.short	0x0028
        /*0084*/ 	.byte	0x00, 0xf0, 0x11, 0x00


	//----- nvinfo : EIATTR_KPARAM_INFO
	.align		4
.L_23:
        /*0088*/ 	.byte	0x04, 0x17
        /*008a*/ 	.short	(.L_25 - .L_24)
.L_24:
        /*008c*/ 	.word	0x00000000
        /*0090*/ 	.short	0x0004
        /*0092*/ 	.short	0x0020
        /*0094*/ 	.byte	0x00, 0xf5, 0x21, 0x00


	//----- nvinfo : EIATTR_KPARAM_INFO
	.align		4
.L_25:
        /*0098*/ 	.byte	0x04, 0x17
        /*009a*/ 	.short	(.L_27 - .L_26)
.L_26:
        /*009c*/ 	.word	0x00000000
        /*00a0*/ 	.short	0x0003
        /*00a2*/ 	.short	0x0018
        /*00a4*/ 	.byte	0x00, 0xf5, 0x21, 0x00


	//----- nvinfo : EIATTR_KPARAM_INFO
	.align		4
.L_27:
        /*00a8*/ 	.byte	0x04, 0x17
        /*00aa*/ 	.short	(.L_29 - .L_28)
.L_28:
        /*00ac*/ 	.word	0x00000000
        /*00b0*/ 	.short	0x0002
        /*00b2*/ 	.short	0x0010
        /*00b4*/ 	.byte	0x00, 0xf5, 0x21, 0x00


	//----- nvinfo : EIATTR_KPARAM_INFO
	.align		4
.L_29:
        /*00b8*/ 	.byte	0x04, 0x17
        /*00ba*/ 	.short	(.L_31 - .L_30)
.L_30:
        /*00bc*/ 	.word	0x00000000
        /*00c0*/ 	.short	0x0001
        /*00c2*/ 	.short	0x0008
        /*00c4*/ 	.byte	0x00, 0xf5, 0x21, 0x00


	//----- nvinfo : EIATTR_KPARAM_INFO
	.align		4
.L_31:
        /*00c8*/ 	.byte	0x04, 0x17
        /*00ca*/ 	.short	(.L_33 - .L_32)
.L_32:
        /*00cc*/ 	.word	0x00000000
        /*00d0*/ 	.short	0x0000
        /*00d2*/ 	.short	0x0000
        /*00d4*/ 	.byte	0x00, 0xf5, 0x21, 0x00


	//----- nvinfo : EIATTR_SPARSE_MMA_MASK
	.align		4
.L_33:
        /*00d8*/ 	.byte	0x03, 0x50
        /*00da*/ 	.short	0x0000


	//----- nvinfo : EIATTR_MAXREG_COUNT
	.align		4
        /*00dc*/ 	.byte	0x03, 0x1b
        /*00de*/ 	.short	0x00ff


	//----- nvinfo : EIATTR_MERCURY_ISA_VERSION
	.align		4
        /*00e0*/ 	.byte	0x03, 0x5f
        /*00e2*/ 	.short	0x0101


	//----- nvinfo : EIATTR_VRC_CTA_INIT_COUNT
	.align		4
        /*00e4*/ 	.byte	0x02, 0x4a
	.zero		1
	.zero		1


	//----- nvinfo : EIATTR_EXIT_INSTR_OFFSETS
	.align		4
        /*00e8*/ 	.byte	0x04, 0x1c
        /*00ea*/ 	.short	(.L_35 - .L_34)


	//   ....[0]....
.L_34:
        /*00ec*/ 	.word	0x000000c0


	//   ....[1]....
        /*00f0*/ 	.word	0x00001420


	//----- nvinfo : EIATTR_CRS_STACK_SIZE
	.align		4
.L_35:
        /*00f4*/ 	.byte	0x04, 0x1e
        /*00f6*/ 	.short	(.L_37 - .L_36)
.L_36:
        /*00f8*/ 	.word	0x00000000


	//----- nvinfo : EIATTR_CBANK_PARAM_SIZE
	.align		4
.L_37:
        /*00fc*/ 	.byte	0x03, 0x19
        /*00fe*/ 	.short	0x0050


	//----- nvinfo : EIATTR_PARAM_CBANK
	.align		4
        /*0100*/ 	.byte	0x04, 0x0a
        /*0102*/ 	.short	(.L_39 - .L_38)
	.align		4
.L_38:
        /*0104*/ 	.word	index@(.nv.constant0._Z27ms_deformable_im2col_simpleI6__halfEvPKT_PKlS5_S3_S3_iiiiiiiPS1_)
        /*0108*/ 	.short	0x0380
        /*010a*/ 	.short	0x0050


	//----- nvinfo : EIATTR_SW_WAR
	.align		4
.L_39:
        /*010c*/ 	.byte	0x04, 0x36
        /*010e*/ 	.short	(.L_41 - .L_40)
.L_40:
        /*0110*/ 	.word	0x00000008
.L_41:


//--------------------- .nv.callgraph             --------------------------
	.section	.nv.callgraph,"",@"SHT_CUDA_CALLGRAPH"
	.align	4
	.sectionentsize	8
	.align		4
        /*0000*/ 	.word	0x00000000
	.align		4
        /*0004*/ 	.word	0xffffffff
	.align		4
        /*0008*/ 	.word	0x00000000
	.align		4
        /*000c*/ 	.word	0xfffffffe
	.align		4
        /*0010*/ 	.word	0x00000000
	.align		4
        /*0014*/ 	.word	0xfffffffd
	.align		4
        /*0018*/ 	.word	0x00000000
	.align		4
        /*001c*/ 	.word	0xfffffffc


//--------------------- .text._Z27ms_deformable_im2col_simpleI6__halfEvPKT_PKlS5_S3_S3_iiiiiiiPS1_ --------------------------
	.section	.text._Z27ms_deformable_im2col_simpleI6__halfEvPKT_PKlS5_S3_S3_iiiiiiiPS1_,"ax",@progbits
	.align	128
        .global         _Z27ms_deformable_im2col_simpleI6__halfEvPKT_PKlS5_S3_S3_iiiiiiiPS1_
        .type           _Z27ms_deformable_im2col_simpleI6__halfEvPKT_PKlS5_S3_S3_iiiiiiiPS1_,@function
        .size           _Z27ms_deformable_im2col_simpleI6__halfEvPKT_PKlS5_S3_S3_iiiiiiiPS1_,(.L_x_9 - _Z27ms_deformable_im2col_simpleI6__halfEvPKT_PKlS5_S3_S3_iiiiiiiPS1_)
        .other          _Z27ms_deformable_im2col_simpleI6__halfEvPKT_PKlS5_S3_S3_iiiiiiiPS1_,@"STO_CUDA_ENTRY STV_DEFAULT"
_Z27ms_deformable_im2col_simpleI6__halfEvPKT_PKlS5_S3_S3_iiiiiiiPS1_:
.text._Z27ms_deformable_im2col_simpleI6__halfEvPKT_PKlS5_S3_S3_iiiiiiiPS1_:
[----:B------:R-:W-:Y:S01]  /*0000*/  LDC R1, c[0x0][0x37c] ;  /* 0x0000df00ff017b82 */ /* 0x000fe20000000800 */
[----:B------:R-:W0:Y:S07]  /*0010*/  S2R R4, SR_TID.X ;  /* 0x0000000000047919 */ /* 0x000e2e0000002100 */
[----:B------:R-:W1:Y:S01]  /*0020*/  LDC.64 R6, c[0x0][0x3b0] ;  /* 0x0000ec00ff067b82 */ /* 0x000e620000000a00 */
[----:B------:R-:W1:Y:S01]  /*0030*/  LDCU UR5, c[0x0][0x3a8] ;  /* 0x00007500ff0577ac */ /* 0x000e620008000800 */
[----:B------:R-:W2:Y:S06]  /*0040*/  LDCU UR8, c[0x0][0x3bc] ;  /* 0x00007780ff0877ac */ /* 0x000eac0008000800 */
[----:B------:R-:W0:Y:S08]  /*0050*/  S2UR UR4, SR_CTAID.X ;  /* 0x00000000000479c3 */ /* 0x000e300000002500 */
[----:B------:R-:W0:Y:S01]  /*0060*/  LDC R3, c[0x0][0x360] ;  /* 0x0000d800ff037b82 */ /* 0x000e220000000800 */
[----:B-1----:R-:W-:-:S04]  /*0070*/  IMAD R0, R6, UR5, RZ ;  /* 0x0000000506007c24 */ /* 0x002fc8000f8e02ff */
[----:B------:R-:W-:Y:S02]  /*0080*/  IMAD R2, R0, R7, RZ ;  /* 0x0000000700027224 */ /* 0x000fe400078e02ff */
[----:B0-----:R-:W-:Y:S02]  /*0090*/  IMAD R0, R3, UR4, R4 ;  /* 0x0000000403007c24 */ /* 0x001fe4000f8e0204 */
[----:B--2---:R-:W-:-:S05]  /*00a0*/  IMAD R3, R2, UR8, RZ ;  /* 0x0000000802037c24 */ /* 0x004fca000f8e02ff */
[----:B------:R-:W-:-:S13]  /*00b0*/  ISETP.GE.AND P0, PT, R0, R3, PT ;  /* 0x000000030000720c */ /* 0x000fda0003f06270 */
[----:B------:R-:W-:Y:S05]  /*00c0*/  @P0 EXIT ;  /* 0x000000000000094d */ /* 0x000fea0003800000 */
[----:B------:R-:W-:Y:S01]  /*00d0*/  IMAD R3, R6, R7, RZ ;  /* 0x0000000706037224 */ /* 0x000fe200078e02ff */
[----:B------:R-:W-:Y:S01]  /*00e0*/  IABS R10, R0 ;  /* 0x00000000000a7213 */ /* 0x000fe20000000000 */
[----:B------:R-:W0:Y:S01]  /*00f0*/  LDCU UR9, c[0x0][0x3b8] ;  /* 0x00007700ff0977ac */ /* 0x000e220008000800 */
[----:B------:R-:W-:Y:S01]  /*0100*/  PRMT R22, RZ, 0x7610, R22 ;  /* 0x00007610ff167816 */ /* 0x000fe20000000016 */
[----:B------:R-:W-:Y:S01]  /*0110*/  IMAD R9, R3, UR8, RZ ;  /* 0x0000000803097c24 */ /* 0x000fe2000f8e02ff */
[----:B------:R-:W-:Y:S01]  /*0120*/  IABS R14, R3 ;  /* 0x00000003000e7213 */ /* 0x000fe20000000000 */
[----:B------:R-:W1:Y:S03]  /*0130*/  LDCU.64 UR6, c[0x0][0x358] ;  /* 0x00006b00ff0677ac */ /* 0x000e660008000a00 */
[-C--:B------:R-:W-:Y:S02]  /*0140*/  IABS R11, R9.reuse ;  /* 0x00000009000b7213 */ /* 0x080fe40000000000 */
[----:B------:R-:W-:-:S02]  /*0150*/  IABS R12, R9 ;  /* 0x00000009000c7213 */ /* 0x000fc40000000000 */
[----:B------:R-:W2:Y:S01]  /*0160*/  I2F.RP R2, R11 ;  /* 0x0000000b00027306 */ /* 0x000ea20000209400 */
[----:B0-----:R-:W-:-:S07]  /*0170*/  UISETP.GE.AND UP0, UPT, UR9, 0x1, UPT ;  /* 0x000000010900788c */ /* 0x001fce000bf06270 */
[----:B--2---:R-:W0:Y:S02]  /*0180*/  MUFU.RCP R2, R2 ;  /* 0x0000000200027308 */ /* 0x004e240000001000 */
[----:B0-----:R-:W-:-:S06]  /*0190*/  IADD3 R5, PT, PT, R2, 0xffffffe, RZ ;  /* 0x0ffffffe02057810 */ /* 0x001fcc0007ffe0ff */
[----:B------:R-:W0:Y:S02]  /*01a0*/  F2I.FTZ.U32.TRUNC.NTZ R5, R5 ;  /* 0x0000000500057305 */ /* 0x000e24000021f000 */
[----:B0-----:R-:W-:-:S05]  /*01b0*/  IADD3 R4, PT, PT, RZ, -R5, RZ ;  /* 0x80000005ff047210 */ /* 0x001fca0007ffe0ff */
[----:B------:R-:W-:Y:S02]  /*01c0*/  IMAD R13, R4, R11, RZ ;  /* 0x0000000b040d7224 */ /* 0x000fe400078e02ff */
[----:B------:R-:W-:-:S05]  /*01d0*/  HFMA2 R4, -RZ, RZ, 0, 0 ;  /* 0x00000000ff047431 */ /* 0x000fca00000001ff */
[----:B------:R-:W-:Y:S01]  /*01e0*/  IMAD.HI.U32 R8, R5, R13, R4 ;  /* 0x0000000d05087227 */ /* 0x000fe200078e0004 */
[----:B------:R-:W-:Y:S02]  /*01f0*/  MOV R4, R14 ;  /* 0x0000000e00047202 */ /* 0x000fe40000000f00 */
[----:B------:R-:W-:Y:S01]  /*0200*/  IABS R5, R7 ;  /* 0x0000000700057213 */ /* 0x000fe20000000000 */
[----:B------:R-:W-:Y:S01]  /*0210*/  IMAD.MOV.U32 R13, RZ, RZ, R10 ;  /* 0x000000ffff0d7224 */ /* 0x000fe200078e000a */
[----:B------:R-:W-:Y:S02]  /*0220*/  IADD3 R10, PT, PT, RZ, -R12, RZ ;  /* 0x8000000cff0a7210 */ /* 0x000fe40007ffe0ff */
[----:B------:R-:W0:Y:S01]  /*0230*/  I2F.RP R12, R4 ;  /* 0x00000004000c7306 */ /* 0x000e220000209400 */
[----:B------:R-:W-:-:S04]  /*0240*/  IMAD.HI.U32 R2, R8, R13, RZ ;  /* 0x0000000d08027227 */ /* 0x000fc800078e00ff */
[----:B------:R-:W-:-:S03]  /*0250*/  IMAD R8, R2, R10, R13 ;  /* 0x0000000a02087224 */ /* 0x000fc600078e020d */
[----:B------:R-:W2:Y:S02]  /*0260*/  I2F.RP R13, R5 ;  /* 0x00000005000d7306 */ /* 0x000ea40000209400 */
[----:B------:R-:W-:-:S06]  /*0270*/  ISETP.GT.U32.AND P1, PT, R11, R8, PT ;  /* 0x000000080b00720c */ /* 0x000fcc0003f24070 */
[----:B0-----:R-:W0:Y:S07]  /*0280*/  MUFU.RCP R12, R12 ;  /* 0x0000000c000c7308 */ /* 0x001e2e0000001000 */
[-C--:B------:R-:W-:Y:S01]  /*0290*/  @!P1 IADD3 R8, PT, PT, R8, -R11.reuse, RZ ;  /* 0x8000000b08089210 */ /* 0x080fe20007ffe0ff */
[----:B--2---:R-:W2:Y:S01]  /*02a0*/  MUFU.RCP R13, R13 ;  /* 0x0000000d000d7308 */ /* 0x004ea20000001000 */
[----:B------:R-:W-:Y:S02]  /*02b0*/  @!P1 IADD3 R2, PT, PT, R2, 0x1, RZ ;  /* 0x0000000102029810 */ /* 0x000fe40007ffe0ff */
[----:B------:R-:W-:-:S02]  /*02c0*/  ISETP.GE.U32.AND P0, PT, R8, R11, PT ;  /* 0x0000000b0800720c */ /* 0x000fc40003f06070 */
[----:B------:R-:W-:Y:S02]  /*02d0*/  LOP3.LUT R8, R0, R9, RZ, 0x3c, !PT ;  /* 0x0000000900087212 */ /* 0x000fe400078e3cff */
[----:B------:R-:W-:Y:S02]  /*02e0*/  ISETP.NE.AND P1, PT, R9, RZ, PT ;  /* 0x000000ff0900720c */ /* 0x000fe40003f25270 */
[----:B------:R-:W-:Y:S01]  /*02f0*/  ISETP.GE.AND P2, PT, R8, RZ, PT ;  /* 0x000000ff0800720c */ /* 0x000fe20003f46270 */
[----:B0-----:R-:W-:-:S04]  /*0300*/  VIADD R10, R12, 0xffffffe ;  /* 0x0ffffffe0c0a7836 */ /* 0x001fc80000000000 */
[----:B------:R0:W3:Y:S02]  /*0310*/  F2I.FTZ.U32.TRUNC.NTZ R11, R10 ;  /* 0x0000000a000b7305 */ /* 0x0000e4000021f000 */
[----:B------:R-:W-:Y:S02]  /*0320*/  @P0 IADD3 R2, PT, PT, R2, 0x1, RZ ;  /* 0x0000000102020810 */ /* 0x000fe40007ffe0ff */
[----:B--2---:R-:W-:-:S04]  /*0330*/  IADD3 R12, PT, PT, R13, 0xffffffe, RZ ;  /* 0x0ffffffe0d0c7810 */ /* 0x004fc80007ffe0ff */
[----:B------:R-:W2:Y:S01]  /*0340*/  F2I.FTZ.U32.TRUNC.NTZ R13, R12 ;  /* 0x0000000c000d7305 */ /* 0x000ea2000021f000 */
[----:B------:R-:W-:Y:S01]  /*0350*/  @!P2 IMAD.MOV R2, RZ, RZ, -R2 ;  /* 0x000000ffff02a224 */ /* 0x000fe200078e0a02 */
[----:B------:R-:W-:Y:S01]  /*0360*/  @!P1 LOP3.LUT R2, RZ, R9, RZ, 0x33, !PT ;  /* 0x00000009ff029212 */ /* 0x000fe200078e33ff */
[----:B0-----:R-:W-:-:S03]  /*0370*/  IMAD.MOV.U32 R10, RZ, RZ, RZ ;  /* 0x000000ffff0a7224 */ /* 0x001fc600078e00ff */
[----:B------:R-:W-:Y:S02]  /*0380*/  IADD3 R8, PT, PT, -R2, RZ, RZ ;  /* 0x000000ff02087210 */ /* 0x000fe40007ffe1ff */
[----:B---3--:R-:W-:-:S03]  /*0390*/  IADD3 R15, PT, PT, RZ, -R11, RZ ;  /* 0x8000000bff0f7210 */ /* 0x008fc60007ffe0ff */
[----:B------:R-:W-:Y:S02]  /*03a0*/  IMAD R8, R9, R8, R0 ;  /* 0x0000000809087224 */ /* 0x000fe400078e0200 */
[----:B------:R-:W-:Y:S01]  /*03b0*/  IMAD R9, R15, R4, RZ ;  /* 0x000000040f097224 */ /* 0x000fe200078e02ff */
[----:B--2---:R-:W-:-:S03]  /*03c0*/  IADD3 R12, PT, PT, RZ, -R13, RZ ;  /* 0x8000000dff0c7210 */ /* 0x004fc60007ffe0ff */
[----:B------:R-:W-:Y:S01]  /*03d0*/  IMAD.HI.U32 R10, R11, R9, R10 ;  /* 0x000000090b0a7227 */ /* 0x000fe200078e000a */
[----:B------:R-:W-:Y:S02]  /*03e0*/  IABS R15, R8 ;  /* 0x00000008000f7213 */ /* 0x000fe40000000000 */
[----:B------:R-:W-:Y:S01]  /*03f0*/  IADD3 R9, PT, PT, RZ, -R14, RZ ;  /* 0x8000000eff097210 */ /* 0x000fe20007ffe0ff */
[----:B------:R-:W-:Y:S02]  /*0400*/  IMAD R11, R12, R5, RZ ;  /* 0x000000050c0b7224 */ /* 0x000fe400078e02ff */
[----:B------:R-:W-:Y:S02]  /*0410*/  HFMA2 R12, -RZ, RZ, 0, 0 ;  /* 0x00000000ff0c7431 */ /* 0x000fe400000001ff */
[----:B------:R-:W-:-:S04]  /*0420*/  IMAD.HI.U32 R10, R10, R15, RZ ;  /* 0x0000000f0a0a7227 */ /* 0x000fc800078e00ff */
[----:B------:R-:W-:Y:S02]  /*0430*/  IMAD R9, R10, R9, R15 ;  /* 0x000000090a097224 */ /* 0x000fe400078e020f */
[----:B------:R-:W-:-:S03]  /*0440*/  IMAD.HI.U32 R12, R13, R11, R12 ;  /* 0x0000000b0d0c7227 */ /* 0x000fc600078e000c */
[----:B------:R-:W-:-:S03]  /*0450*/  ISETP.GT.U32.AND P2, PT, R4, R9, PT ;  /* 0x000000090400720c */ /* 0x000fc60003f44070 */
[----:B------:R-:W-:-:S05]  /*0460*/  IMAD.HI.U32 R11, R12, R15, RZ ;  /* 0x0000000f0c0b7227 */ /* 0x000fca00078e00ff */
[----:B------:R-:W-:-:S05]  /*0470*/  IADD3 R14, PT, PT, -R11, RZ, RZ ;  /* 0x000000ff0b0e7210 */ /* 0x000fca0007ffe1ff */
[----:B------:R-:W-:Y:S01]  /*0480*/  @!P2 IMAD.IADD R9, R9, 0x1, -R4 ;  /* 0x000000010909a824 */ /* 0x000fe200078e0a04 */
[----:B------:R-:W-:Y:S01]  /*0490*/  @!P2 IADD3 R10, PT, PT, R10, 0x1, RZ ;  /* 0x000000010a0aa810 */ /* 0x000fe20007ffe0ff */
[----:B------:R-:W-:Y:S01]  /*04a0*/  IMAD R14, R5, R14, R15 ;  /* 0x0000000e050e7224 */ /* 0x000fe200078e020f */
[----:B------:R-:W-:Y:S02]  /*04b0*/  ISETP.NE.AND P2, PT, R3, RZ, PT ;  /* 0x000000ff0300720c */ /* 0x000fe40003f45270 */
[----:B------:R-:W-:Y:S02]  /*04c0*/  ISETP.GE.U32.AND P0, PT, R9, R4, PT ;  /* 0x000000040900720c */ /* 0x000fe40003f06070 */
[----:B------:R-:W-:Y:S02]  /*04d0*/  ISETP.GT.U32.AND P3, PT, R5, R14, PT ;  /* 0x0000000e0500720c */ /* 0x000fe40003f64070 */
[----:B------:R-:W-:-:S04]  /*04e0*/  LOP3.LUT R4, R8, R3, RZ, 0x3c, !PT ;  /* 0x0000000308047212 */ /* 0x000fc800078e3cff */
[----:B------:R-:W-:-:S05]  /*04f0*/  ISETP.GE.AND P1, PT, R4, RZ, PT ;  /* 0x000000ff0400720c */ /* 0x000fca0003f26270 */
[----:B------:R-:W-:Y:S02]  /*0500*/  @P0 IADD3 R10, PT, PT, R10, 0x1, RZ ;  /* 0x000000010a0a0810 */ /* 0x000fe40007ffe0ff */
[----:B------:R-:W-:-:S04]  /*0510*/  @!P3 IADD3 R14, PT, PT, R14, -R5, RZ ;  /* 0x800000050e0eb210 */ /* 0x000fc80007ffe0ff */
[----:B------:R-:W-:Y:S02]  /*0520*/  ISETP.GT.U32.AND P0, PT, R5, R14, PT ;  /* 0x0000000e0500720c */ /* 0x000fe40003f04070 */
[----:B------:R-:W-:Y:S01]  /*0530*/  @!P1 IMAD.MOV R10, RZ, RZ, -R10 ;  /* 0x000000ffff0a9224 */ /* 0x000fe200078e0a0a */
[----:B------:R-:W-:Y:S02]  /*0540*/  ISETP.GE.AND P1, PT, R8, RZ, PT ;  /* 0x000000ff0800720c */ /* 0x000fe40003f26270 */
[----:B------:R-:W-:-:S04]  /*0550*/  @!P2 LOP3.LUT R10, RZ, R3, RZ, 0x33, !PT ;  /* 0x00000003ff0aa212 */ /* 0x000fc800078e33ff */
[----:B------:R-:W-:-:S04]  /*0560*/  IADD3 R4, PT, PT, -R10, RZ, RZ ;  /* 0x000000ff0a047210 */ /* 0x000fc80007ffe1ff */
[----:B------:R-:W-:Y:S01]  /*0570*/  @!P0 IADD3 R14, PT, PT, R14, -R5, RZ ;  /* 0x800000050e0e8210 */ /* 0x000fe20007ffe0ff */
[----:B------:R-:W-:-:S03]  /*0580*/  IMAD R16, R3, R4, R8 ;  /* 0x0000000403107224 */ /* 0x000fc600078e0208 */
[----:B------:R-:W-:Y:S01]  /*0590*/  @!P1 IADD3 R14, PT, PT, -R14, RZ, RZ ;  /* 0x000000ff0e0e9210 */ /* 0x000fe20007ffe1ff */
[----:B-1----:R-:W-:Y:S06]  /*05a0*/  BRA.U !UP0, `(.L_x_0) ;  /* 0x0000000d08907547 */ /* 0x002fec000b800000 */
[----:B------:R-:W0:Y:S01]  /*05b0*/  LDCU UR4, c[0x0][0x3c0] ;  /* 0x00007800ff0477ac */ /* 0x000e220008000800 */
[----:B------:R-:W-:Y:S02]  /*05c0*/  ISETP.NE.AND P0, PT, R7, RZ, PT ;  /* 0x000000ff0700720c */ /* 0x000fe40003f05270 */
[----:B------:R-:W-:-:S04]  /*05d0*/  LOP3.LUT R3, RZ, R7, RZ, 0x33, !PT ;  /* 0x00000007ff037212 */ /* 0x000fc800078e33ff */
[----:B------:R-:W-:Y:S01]  /*05e0*/  SEL R4, R3, R14, !P0 ;  /* 0x0000000e03047207 */ /* 0x000fe20004000000 */
[----:B0-----:R-:W-:-:S09]  /*05f0*/  UISETP.GE.AND UP0, UPT, UR4, 0x1, UPT ;  /* 0x000000010400788c */ /* 0x001fd2000bf06270 */
[----:B------:R-:W-:Y:S05]  /*0600*/  BRA.U !UP0, `(.L_x_0) ;  /* 0x0000000d08787547 */ /* 0x000fea000b800000 */
[----:B------:R-:W-:Y:S01]  /*0610*/  IABS R8, R16 ;  /* 0x0000001000087213 */ /* 0x000fe20000000000 */
[----:B------:R-:W0:Y:S01]  /*0620*/  LDCU.64 UR4, c[0x0][0x398] ;  /* 0x00007300ff0477ac */ /* 0x000e220008000a00 */
[----:B------:R-:W-:Y:S01]  /*0630*/  LOP3.LUT R7, R16, R7, RZ, 0x3c, !PT ;  /* 0x0000000710077212 */ /* 0x000fe200078e3cff */
[----:B------:R-:W-:Y:S01]  /*0640*/  IMAD R10, R2, UR8, R10 ;  /* 0x00000008020a7c24 */ /* 0x000fe2000f8e020a */
[----:B------:R-:W-:Y:S01]  /*0650*/  PRMT R22, RZ, 0x7610, R22 ;  /* 0x00007610ff167816 */ /* 0x000fe20000000016 */
[----:B------:R-:W-:Y:S01]  /*0660*/  IMAD.HI.U32 R12, R12, R8, RZ ;  /* 0x000000080c0c7227 */ /* 0x000fe200078e00ff */
[----:B------:R-:W-:-:S03]  /*0670*/  ISETP.GE.AND P3, PT, R7, RZ, PT ;  /* 0x000000ff0700720c */ /* 0x000fc60003f66270 */
[----:B------:R-:W-:-:S04]  /*0680*/  IMAD.MOV R9, RZ, RZ, -R12 ;  /* 0x000000ffff097224 */ /* 0x000fc800078e0a0c */
[----:B------:R-:W-:-:S05]  /*0690*/  IMAD R8, R5, R9, R8 ;  /* 0x0000000905087224 */ /* 0x000fca00078e0208 */
[----:B------:R-:W-:Y:S01]  /*06a0*/  ISETP.GT.U32.AND P2, PT, R5, R8, PT ;  /* 0x000000080500720c */ /* 0x000fe20003f44070 */
[----:B0-----:R-:W-:-:S04]  /*06b0*/  UIADD3 UR4, UP0, UPT, UR4, 0x2, URZ ;  /* 0x0000000204047890 */ /* 0x001fc8000ff1e0ff */
[----:B------:R-:W-:Y:S02]  /*06c0*/  UIADD3.X UR5, UPT, UPT, URZ, UR5, URZ, UP0, !UPT ;  /* 0x00000005ff057290 */ /* 0x000fe400087fe4ff */
[----:B------:R-:W-:-:S04]  /*06d0*/  MOV R14, UR4 ;  /* 0x00000004000e7c02 */ /* 0x000fc80008000f00 */
[----:B------:R-:W-:Y:S02]  /*06e0*/  MOV R15, UR5 ;  /* 0x00000005000f7c02 */ /* 0x000fe40008000f00 */
[-C--:B------:R-:W-:Y:S02]  /*06f0*/  @!P2 IADD3 R8, PT, PT, R8, -R5.reuse, RZ ;  /* 0x800000050808a210 */ /* 0x080fe40007ffe0ff */
[----:B------:R-:W-:Y:S02]  /*0700*/  @!P2 IADD3 R12, PT, PT, R12, 0x1, RZ ;  /* 0x000000010c0ca810 */ /* 0x000fe40007ffe0ff */
[----:B------:R-:W-:Y:S02]  /*0710*/  ISETP.GE.U32.AND P1, PT, R8, R5, PT ;  /* 0x000000050800720c */ /* 0x000fe40003f26070 */
[----:B------:R-:W-:-:S11]  /*0720*/  MOV R5, RZ ;  /* 0x000000ff00057202 */ /* 0x000fd60000000f00 */
[----:B------:R-:W-:-:S05]  /*0730*/  @P1 IADD3 R12, PT, PT, R12, 0x1, RZ ;  /* 0x000000010c0c1810 */ /* 0x000fca0007ffe0ff */
[----:B------:R-:W-:-:S05]  /*0740*/  @!P3 IMAD.MOV R12, RZ, RZ, -R12 ;  /* 0x000000ffff0cb224 */ /* 0x000fca00078e0a0c */
[----:B------:R-:W-:-:S05]  /*0750*/  SEL R3, R3, R12, !P0 ;  /* 0x0000000c03037207 */ /* 0x000fca0004000000 */
[----:B------:R-:W-:-:S04]  /*0760*/  IMAD R6, R10, R6, R3 ;  /* 0x000000060a067224 */ /* 0x000fc800078e0203 */
[----:B------:R-:W-:-:S07]  /*0770*/  IMAD R6, R6, UR9, RZ ;  /* 0x0000000906067c24 */ /* 0x000fce000f8e02ff */
.L_x_7:
[----:B------:R-:W0:Y:S01]  /*0780*/  LDCU UR4, c[0x0][0x3c0] ;  /* 0x00007800ff0477ac */ /* 0x000e220008000800 */
[----:B------:R-:W1:Y:S01]  /*0790*/  LDC.64 R16, c[0x0][0x388] ;  /* 0x0000e200ff107b82 */ /* 0x000e620000000a00 */
[C---:B------:R-:W-:Y:S01]  /*07a0*/  IMAD.SHL.U32 R7, R5.reuse, 0x2, RZ ;  /* 0x0000000205077824 */ /* 0x040fe200078e00ff */
[----:B------:R-:W-:Y:S01]  /*07b0*/  ISETP.NE.AND P0, PT, R5, RZ, PT ;  /* 0x000000ff0500720c */ /* 0x000fe20003f05270 */
[----:B------:R-:W-:Y:S01]  /*07c0*/  HFMA2 R13, -RZ, RZ, 0, 0 ;  /* 0x00000000ff0d7431 */ /* 0x000fe200000001ff */
[----:B------:R-:W-:Y:S01]  /*07d0*/  MOV R25, 0x3f000000 ;  /* 0x3f00000000197802 */ /* 0x000fe20000000f00 */
[----:B------:R-:W2:Y:S01]  /*07e0*/  LDCU UR5, c[0x0][0x3ac] ;  /* 0x00007580ff0577ac */ /* 0x000ea20008000800 */
[----:B------:R-:W-:-:S09]  /*07f0*/  LEA R3, R6, R7, 0x1 ;  /* 0x0000000706037211 */ /* 0x000fd200078e08ff */
[----:B------:R-:W3:Y:S01]  /*0800*/  @P0 LDC.64 R18, c[0x0][0x390] ;  /* 0x0000e400ff120b82 */ /* 0x000ee20000000a00 */
[----:B0-----:R-:W-:-:S04]  /*0810*/  IMAD R3, R3, UR4, RZ ;  /* 0x0000000403037c24 */ /* 0x001fc8000f8e02ff */
[----:B------:R-:W-:-:S04]  /*0820*/  IMAD.WIDE R10, R3, 0x2, R14 ;  /* 0x00000002030a7825 */ /* 0x000fc800078e020e */
[----:B-1----:R-:W-:Y:S01]  /*0830*/  IMAD.WIDE.U32 R16, R7, 0x8, R16 ;  /* 0x0000000807107825 */ /* 0x002fe200078e0010 */
[----:B------:R-:W4:Y:S04]  /*0840*/  LDG.E.U16 R12, desc[UR6][R10.64] ;  /* 0x000000060a0c7981 */ /* 0x000f28000c1e1500 */
[----:B------:R-:W5:Y:S04]  /*0850*/  LDG.E.U16 R9, desc[UR6][R10.64+-0x2] ;  /* 0xfffffe060a097981 */ /* 0x000f68000c1e1500 */
[----:B------:R-:W2:Y:S04]  /*0860*/  LDG.E R7, desc[UR6][R16.64+0x8] ;  /* 0x0000080610077981 */ /* 0x000ea8000c1e1900 */
[----:B------:R-:W2:Y:S01]  /*0870*/  LDG.E R8, desc[UR6][R16.64] ;  /* 0x0000000610087981 */ /* 0x000ea2000c1e1900 */
[----:B---3--:R-:W-:-:S05]  /*0880*/  @P0 IMAD.WIDE.U32 R18, R5, 0x8, R18 ;  /* 0x0000000805120825 */ /* 0x008fca00078e0012 */
[----:B------:R-:W3:Y:S01]  /*0890*/  @P0 LDG.E R13, desc[UR6][R18.64+-0x8] ;  /* 0xfffff806120d0981 */ /* 0x000ee2000c1e1900 */
[----:B------:R-:W-:Y:S01]  /*08a0*/  BSSY.RECONVERGENT B0, `(.L_x_1) ;  /* 0x0000053000007945 */ /* 0x000fe20003800200 */
[----:B----4-:R-:W-:Y:S02]  /*08b0*/  HADD2.F32 R20, -RZ, R12.H0_H0 ;  /* 0x2000000cff147230 */ /* 0x010fe40000004100 */
[----:B-----5:R-:W-:-:S03]  /*08c0*/  HADD2.F32 R12, -RZ, R9.H0_H0 ;  /* 0x20000009ff0c7230 */ /* 0x020fc60000004100 */
[----:B------:R-:W-:Y:S01]  /*08d0*/  FADD R20, R20, 1 ;  /* 0x3f80000014147421 */ /* 0x000fe20000000000 */
[----:B--2---:R-:W-:Y:S01]  /*08e0*/  I2FP.F32.S32 R9, R7 ;  /* 0x0000000700097245 */ /* 0x004fe20000201400 */
[----:B------:R-:W-:Y:S01]  /*08f0*/  FADD R11, R12, 1 ;  /* 0x3f8000000c0b7421 */ /* 0x000fe20000000000 */
[----:B------:R-:W-:-:S03]  /*0900*/  I2FP.F32.S32 R10, R8 ;  /* 0x00000008000a7245 */ /* 0x000fc60000201400 */
[----:B------:R-:W-:Y:S02]  /*0910*/  FMUL R20, R9, R20 ;  /* 0x0000001409147220 */ /* 0x000fe40000400000 */
[----:B------:R-:W-:Y:S02]  /*0920*/  FMUL R11, R10, R11 ;  /* 0x0000000b0a0b7220 */ /* 0x000fe40000400000 */
[-C--:B------:R-:W-:Y:S01]  /*0930*/  FFMA R26, R20, R25.reuse, -0.5 ;  /* 0xbf000000141a7423 */ /* 0x080fe20000000019 */
[----:B---3--:R-:W-:Y:S02]  /*0940*/  IMAD R12, R2, UR5, R13 ;  /* 0x00000005020c7c24 */ /* 0x008fe4000f8e020d */
[----:B------:R-:W-:Y:S01]  /*0950*/  FFMA R25, R11, R25, -0.5 ;  /* 0xbf0000000b197423 */ /* 0x000fe20000000019 */
[----:B------:R-:W-:Y:S01]  /*0960*/  IMAD.IADD R11, R6, 0x1, R5 ;  /* 0x00000001060b7824 */ /* 0x000fe200078e0205 */
[----:B------:R-:W-:-:S03]  /*0970*/  FSETP.GT.AND P0, PT, R26, -1, PT ;  /* 0xbf8000001a00780b */ /* 0x000fc60003f04000 */
[----:B------:R-:W-:Y:S01]  /*0980*/  IMAD R11, R11, UR4, RZ ;  /* 0x000000040b0b7c24 */ /* 0x000fe2000f8e02ff */
[----:B------:R-:W-:-:S04]  /*0990*/  FSETP.LEU.OR P0, PT, R25, -1, !P0 ;  /* 0xbf8000001900780b */ /* 0x000fc8000470b400 */
[----:B------:R-:W-:-:S04]  /*09a0*/  FSETP.GEU.OR P0, PT, R25, R10, P0 ;  /* 0x0000000a1900720b */ /* 0x000fc8000070e400 */
[----:B------:R-:W-:-:S13]  /*09b0*/  FSETP.GEU.OR P0, PT, R26, R9, P0 ;  /* 0x000000091a00720b */ /* 0x000fda000070e400 */
[----:B------:R-:W-:Y:S05]  /*09c0*/  @P0 BRA `(.L_x_2) ;  /* 0x0000000400000947 */ /* 0x000fea0003800000 */
[----:B------:R-:W0:Y:S08]  /*09d0*/  F2I.FLOOR.NTZ R23, R25 ;  /* 0x0000001900177305 */ /* 0x000e300000207100 */
[----:B------:R-:W1:Y:S01]  /*09e0*/  F2I.FLOOR.NTZ R24, R26 ;  /* 0x0000001a00187305 */ /* 0x000e620000207100 */
[C---:B0-----:R-:W-:Y:S02]  /*09f0*/  IADD3 R27, PT, PT, R23.reuse, 0x1, RZ ;  /* 0x00000001171b7810 */ /* 0x041fe40007ffe0ff */
[----:B-1----:R-:W-:-:S02]  /*0a00*/  LOP3.LUT R13, R23, R24, RZ, 0xfc, !PT ;  /* 0x00000018170d7212 */ /* 0x002fc400078efcff */
[----:B------:R-:W-:Y:S02]  /*0a10*/  IADD3 R18, PT, PT, R24, 0x1, RZ ;  /* 0x0000000118127810 */ /* 0x000fe40007ffe0ff */
[----:B------:R-:W-:Y:S02]  /*0a20*/  ISETP.GE.AND P3, PT, R13, RZ, PT ;  /* 0x000000ff0d00720c */ /* 0x000fe40003f66270 */
[----:B------:R-:W-:-:S04]  /*0a30*/  ISETP.GE.AND P0, PT, R18, R7, PT ;  /* 0x000000071200720c */ /* 0x000fc80003f06270 */
[----:B------:R-:W-:Y:S02]  /*0a40*/  ISETP.LT.OR P2, PT, R23, RZ, P0 ;  /* 0x000000ff1700720c */ /* 0x000fe40000741670 */
[----:B------:R-:W-:-:S05]  /*0a50*/  ISETP.GE.OR P0, PT, R27, R8, P0 ;  /* 0x000000081b00720c */ /* 0x000fca0000706670 */
[----:B------:R-:W0:Y:S01]  /*0a60*/  @P3 LDC R20, c[0x0][0x3b4] ;  /* 0x0000ed00ff143b82 */ /* 0x000e220000000800 */
[----:B------:R-:W-:-:S05]  /*0a70*/  @P3 IMAD R19, R7, R23, R12 ;  /* 0x0000001707133224 */ /* 0x000fca00078e020c */
[----:B------:R-:W-:Y:S01]  /*0a80*/  @P3 IADD3 R19, PT, PT, R24, R19, RZ ;  /* 0x0000001318133210 */ /* 0x000fe20007ffe0ff */
[----:B------:R-:W-:Y:S01]  /*0a90*/  @!P2 IMAD R29, R7, R23, R12 ;  /* 0x00000017071da224 */ /* 0x000fe200078e020c */
[----:B------:R-:W1:Y:S08]  /*0aa0*/  @P3 LDC.64 R16, c[0x0][0x380] ;  /* 0x0000e000ff103b82 */ /* 0x000e700000000a00 */
[----:B------:R-:W2:Y:S08]  /*0ab0*/  @!P2 LDC R13, c[0x0][0x3b4] ;  /* 0x0000ed00ff0dab82 */ /* 0x000eb00000000800 */
[----:B------:R-:W3:Y:S01]  /*0ac0*/  @!P0 LDC R28, c[0x0][0x3b4] ;  /* 0x0000ed00ff1c8b82 */ /* 0x000ee20000000800 */
[----:B0-----:R-:W-:-:S04]  /*0ad0*/  @P3 IMAD R19, R19, R20, R4 ;  /* 0x0000001413133224 */ /* 0x001fc800078e0204 */
[----:B-1----:R-:W-:-:S04]  /*0ae0*/  @P3 IMAD.WIDE R20, R19, 0x2, R16 ;  /* 0x0000000213143825 */ /* 0x002fc800078e0210 */
[----:B------:R-:W-:Y:S02]  /*0af0*/  @!P0 IMAD R19, R7, R27, R12 ;  /* 0x0000001b07138224 */ /* 0x000fe400078e020c */
[----:B------:R-:W-:-:S03]  /*0b00*/  @!P2 IMAD.IADD R16, R18, 0x1, R29 ;  /* 0x000000011210a824 */ /* 0x000fc600078e021d */
[----:B------:R-:W-:Y:S01]  /*0b10*/  @!P0 IADD3 R19, PT, PT, R18, R19, RZ ;  /* 0x0000001312138210 */ /* 0x000fe20007ffe0ff */
[--C-:B--2---:R-:W-:Y:S02]  /*0b20*/  @!P2 IMAD R29, R16, R13, R4.reuse ;  /* 0x0000000d101da224 */ /* 0x104fe400078e0204 */
[----:B------:R-:W0:Y:S01]  /*0b30*/  @!P2 LDC.64 R16, c[0x0][0x380] ;  /* 0x0000e000ff10ab82 */ /* 0x000e220000000a00 */
[----:B------:R1:W2:Y:S01]  /*0b40*/  @P3 LDG.E.U16 R13, desc[UR6][R20.64] ;  /* 0x00000006140d3981 */ /* 0x0002a2000c1e1500 */
[----:B------:R-:W-:Y:S01]  /*0b50*/  ISETP.GE.AND P1, PT, R27, R8, PT ;  /* 0x000000081b00720c */ /* 0x000fe20003f26270 */
[----:B---3--:R-:W-:-:S03]  /*0b60*/  @!P0 IMAD R28, R19, R28, R4 ;  /* 0x0000001c131c8224 */ /* 0x008fc600078e0204 */
[----:B------:R-:W-:Y:S02]  /*0b70*/  ISETP.LT.OR P1, PT, R24, RZ, P1 ;  /* 0x000000ff1800720c */ /* 0x000fe40000f21670 */
[----:B------:R-:W3:Y:S08]  /*0b80*/  @!P0 LDC.64 R18, c[0x0][0x380] ;  /* 0x0000e000ff128b82 */ /* 0x000ef00000000a00 */
[----:B-1----:R-:W1:Y:S01]  /*0b90*/  LDC.64 R20, c[0x0][0x3a0] ;  /* 0x0000e800ff147b82 */ /* 0x002e620000000a00 */
[----:B0-----:R-:W-:-:S06]  /*0ba0*/  @!P2 IMAD.WIDE R16, R29, 0x2, R16 ;  /* 0x000000021d10a825 */ /* 0x001fcc00078e0210 */
[----:B------:R0:W4:Y:S01]  /*0bb0*/  @!P2 LDG.E.U16 R17, desc[UR6][R16.64] ;  /* 0x000000061011a981 */ /* 0x000122000c1e1500 */
[----:B---3--:R-:W-:Y:S01]  /*0bc0*/  @!P0 IMAD.WIDE R18, R28, 0x2, R18 ;  /* 0x000000021c128825 */ /* 0x008fe200078e0212 */
[----:B------:R-:W-:-:S05]  /*0bd0*/  @!P1 IADD3 R28, PT, PT, R12, R24, RZ ;  /* 0x000000180c1c9210 */ /* 0x000fca0007ffe0ff */
[----:B------:R-:W-:Y:S01]  /*0be0*/  @!P1 IMAD R27, R7, R27, R28 ;  /* 0x0000001b071b9224 */ /* 0x000fe200078e021c */
[----:B------:R-:W3:Y:S01]  /*0bf0*/  @!P0 LDG.E.U16 R19, desc[UR6][R18.64] ;  /* 0x0000000612138981 */ /* 0x000ee2000c1e1500 */
[----:B0-----:R-:W0:Y:S01]  /*0c00*/  @!P1 LDC R16, c[0x0][0x3b4] ;  /* 0x0000ed00ff109b82 */ /* 0x001e220000000800 */
[----:B-1----:R-:W-:-:S06]  /*0c10*/  IMAD.WIDE R28, R11, 0x2, R20 ;  /* 0x000000020b1c7825 */ /* 0x002fcc00078e0214 */
[----:B------:R-:W5:Y:S01]  /*0c20*/  LDG.E.U16 R29, desc[UR6][R28.64] ;  /* 0x000000061c1d7981 */ /* 0x000f62000c1e1500 */
[----:B------:R-:W1:Y:S01]  /*0c30*/  @!P1 LDC.64 R20, c[0x0][0x380] ;  /* 0x0000e000ff149b82 */ /* 0x000e620000000a00 */
[----:B0-----:R-:W-:-:S04]  /*0c40*/  @!P1 IMAD R27, R27, R16, R4 ;  /* 0x000000101b1b9224 */ /* 0x001fc800078e0204 */
[----:B-1----:R-:W-:-:S06]  /*0c50*/  @!P1 IMAD.WIDE R20, R27, 0x2, R20 ;  /* 0x000000021b149825 */ /* 0x002fcc00078e0214 */
[----:B------:R0:W3:Y:S01]  /*0c60*/  @!P1 LDG.E.U16 R21, desc[UR6][R20.64] ;  /* 0x0000000614159981 */ /* 0x0000e2000c1e1500 */
[----:B------:R-:W-:Y:S02]  /*0c70*/  I2FP.F32.S32 R27, R24 ;  /* 0x00000018001b7245 */ /* 0x000fe40000201400 */
[----:B------:R-:W-:-:S03]  /*0c80*/  I2FP.F32.S32 R16, R23 ;  /* 0x0000001700107245 */ /* 0x000fc60000201400 */
[----:B------:R-:W-:Y:S02]  /*0c90*/  FADD R26, R26, -R27 ;  /* 0x8000001b1a1a7221 */ /* 0x000fe40000000000 */
[----:B------:R-:W-:Y:S02]  /*0ca0*/  FADD R25, R25, -R16 ;  /* 0x8000001019197221 */ /* 0x000fe40000000000 */
[----:B------:R-:W-:Y:S02]  /*0cb0*/  @P3 FADD R16, -R26, 1 ;  /* 0x3f8000001a103421 */ /* 0x000fe40000000100 */
[----:B------:R-:W-:-:S04]  /*0cc0*/  @P3 FADD R23, -R25, 1 ;  /* 0x3f80000019173421 */ /* 0x000fc80000000100 */
[----:B------:R-:W-:Y:S01]  /*0cd0*/  @P3 FMUL R16, R16, R23 ;  /* 0x0000001710103220 */ /* 0x000fe20000400000 */
[----:B------:R-:W-:Y:S01]  /*0ce0*/  @!P2 FADD R23, -R25, 1 ;  /* 0x3f8000001917a421 */ /* 0x000fe20000000100 */
[----:B0-----:R-:W-:-:S03]  /*0cf0*/  @!P1 FADD R20, -R26, 1 ;  /* 0x3f8000001a149421 */ /* 0x001fc60000000100 */
[----:B------:R-:W-:Y:S01]  /*0d00*/  @!P2 FMUL R23, R26, R23 ;  /* 0x000000171a17a220 */ /* 0x000fe20000400000 */
[----:B------:R-:W-:Y:S01]  /*0d10*/  @P3 F2FP.F16.F32.PACK_AB R18, RZ, R16 ;  /* 0x00000010ff12323e */ /* 0x000fe200000000ff */
[C---:B------:R-:W-:Y:S01]  /*0d20*/  @!P1 FMUL R20, R25.reuse, R20 ;  /* 0x0000001419149220 */ /* 0x040fe20000400000 */
[----:B------:R-:W-:Y:S02]  /*0d30*/  PRMT R16, RZ, 0x7610, R16 ;  /* 0x00007610ff107816 */ /* 0x000fe40000000010 */
[----:B------:R-:W-:Y:S01]  /*0d40*/  @!P2 F2FP.F16.F32.PACK_AB R23, RZ, R23 ;  /* 0x00000017ff17a23e */ /* 0x000fe200000000ff */
[----:B------:R-:W-:Y:S01]  /*0d50*/  @!P0 FMUL R25, R25, R26 ;  /* 0x0000001a19198220 */ /* 0x000fe20000400000 */
[----:B------:R-:W-:-:S04]  /*0d60*/  @!P1 F2FP.F16.F32.PACK_AB R20, RZ, R20 ;  /* 0x00000014ff14923e */ /* 0x000fc800000000ff */
[----:B------:R-:W-:Y:S01]  /*0d70*/  @!P0 F2FP.F16.F32.PACK_AB R25, RZ, R25 ;  /* 0x00000019ff19823e */ /* 0x000fe200000000ff */
[----:B--2---:R-:W-:-:S04]  /*0d80*/  @P3 HFMA2 R16, R13.H0_H0, R18.H0_H0, RZ.H0_H0 ;  /* 0x200000120d103231 */ /* 0x004fc800000408ff */
[----:B----4-:R-:W-:-:S04]  /*0d90*/  @!P2 HFMA2 R16, R17.H0_H0, R23.H0_H0, R16.H0_H0 ;  /* 0x200000171110a231 */ /* 0x010fc80000040810 */
[----:B---3--:R-:W-:-:S04]  /*0da0*/  @!P1 HFMA2 R16, R21.H0_H0, R20.H0_H0, R16.H0_H0 ;  /* 0x2000001415109231 */ /* 0x008fc80000040810 */
[----:B------:R-:W-:-:S04]  /*0db0*/  @!P0 HFMA2 R16, R19.H0_H0, R25.H0_H0, R16.H0_H0 ;  /* 0x2000001913108231 */ /* 0x000fc80000040810 */
[----:B-----5:R-:W-:-:S07]  /*0dc0*/  HFMA2 R22, R29.H0_H0, R16.H0_H0, R22.H0_H0 ;  /* 0x200000101d167231 */ /* 0x020fce0000040816 */
.L_x_2:
[----:B------:R-:W-:Y:S05]  /*0dd0*/  BSYNC.RECONVERGENT B0 ;  /* 0x0000000000007941 */ /* 0x000fea0003800200 */
.L_x_1:
[----:B------:R-:W-:-:S04]  /*0de0*/  UIADD3 UR4, UPT, UPT, -UR4, 0x1, URZ ;  /* 0x0000000104047890 */ /* 0x000fc8000fffe1ff */
[----:B------:R-:W-:-:S09]  /*0df0*/  UISETP.NE.AND UP0, UPT, UR4, URZ, UPT ;  /* 0x000000ff0400728c */ /* 0x000fd2000bf05270 */
[----:B------:R-:W-:Y:S05]  /*0e00*/  BRA.U !UP0, `(.L_x_3) ;  /* 0x0000000508687547 */ /* 0x000fea000b800000 */
[----:B------:R-:W-:Y:S02]  /*0e10*/  IADD3 R11, PT, PT, R11, 0x1, RZ ;  /* 0x000000010b0b7810 */ /* 0x000fe40007ffe0ff */
[----:B------:R-:W-:-:S07]  /*0e20*/  IADD3 R3, PT, PT, R3, 0x2, RZ ;  /* 0x0000000203037810 */ /* 0x000fce0007ffe0ff */
.L_x_6:
[----:B------:R-:W-:-:S05]  /*0e30*/  IMAD.WIDE R16, R3, 0x2, R14 ;  /* 0x0000000203107825 */ /* 0x000fca00078e020e */
[----:B------:R-:W2:Y:S04]  /*0e40*/  LDG.E.U16 R18, desc[UR6][R16.64] ;  /* 0x0000000610127981 */ /* 0x000ea8000c1e1500 */
[----:B------:R-:W3:Y:S01]  /*0e50*/  LDG.E.U16 R13, desc[UR6][R16.64+-0x2] ;  /* 0xfffffe06100d7981 */ /* 0x000ee2000c1e1500 */
[----:B------:R-:W-:Y:S01]  /*0e60*/  IMAD.MOV.U32 R23, RZ, RZ, 0x3f000000 ;  /* 0x3f000000ff177424 */ /* 0x000fe200078e00ff */
[----:B------:R-:W-:Y:S01]  /*0e70*/  UIADD3 UR4, UPT, UPT, UR4, 0x1, URZ ;  /* 0x0000000104047890 */ /* 0x000fe2000fffe0ff */
[----:B------:R-:W-:Y:S03]  /*0e80*/  BSSY.RECONVERGENT B0, `(.L_x_4) ;  /* 0x000004f000007945 */ /* 0x000fe60003800200 */
[----:B------:R-:W-:Y:S01]  /*0e90*/  UISETP.NE.AND UP0, UPT, UR4, URZ, UPT ;  /* 0x000000ff0400728c */ /* 0x000fe2000bf05270 */
[----:B--2---:R-:W-:-:S02]  /*0ea0*/  HADD2.F32 R18, -RZ, R18.H0_H0 ;  /* 0x20000012ff127230 */ /* 0x004fc40000004100 */
[----:B---3--:R-:W-:-:S03]  /*0eb0*/  HADD2.F32 R13, -RZ, R13.H0_H0 ;  /* 0x2000000dff0d7230 */ /* 0x008fc60000004100 */
[----:B------:R-:W-:Y:S02]  /*0ec0*/  FADD R18, R18, 1 ;  /* 0x3f80000012127421 */ /* 0x000fe40000000000 */
[----:B------:R-:W-:Y:S02]  /*0ed0*/  FADD R13, R13, 1 ;  /* 0x3f8000000d0d7421 */ /* 0x000fe40000000000 */
[----:B------:R-:W-:Y:S02]  /*0ee0*/  FMUL R18, R9, R18 ;  /* 0x0000001209127220 */ /* 0x000fe40000400000 */
[----:B------:R-:W-:Y:S02]  /*0ef0*/  FMUL R13, R10, R13 ;  /* 0x0000000d0a0d7220 */ /* 0x000fe40000400000 */
[-C--:B------:R-:W-:Y:S02]  /*0f00*/  FFMA R24, R18, R23.reuse, -0.5 ;  /* 0xbf00000012187423 */ /* 0x080fe40000000017 */
[----:B------:R-:W-:-:S03]  /*0f10*/  FFMA R23, R13, R23, -0.5 ;  /* 0xbf0000000d177423 */ /* 0x000fc60000000017 */
[----:B------:R-:W-:-:S04]  /*0f20*/  FSETP.GT.AND P0, PT, R24, -1, PT ;  /* 0xbf8000001800780b */ /* 0x000fc80003f04000 */
        /* <DEDUP_REMOVED lines=18> */
[----:B------:R-:W2:Y:S01]  /*1050*/  @!P2 LDC R13, c[0x0][0x3b4] ;  /* 0x0000ed00ff0dab82 */ /* 0x000ea20000000800 */
[----:B0-----:R-:W-:-:S04]  /*1060*/  @P3 IMAD R19, R19, R21, R4 ;  /* 0x0000001513133224 */ /* 0x001fc800078e0204 */
[----:B-1----:R-:W-:Y:S01]  /*1070*/  @P3 IMAD.WIDE R20, R19, 0x2, R16 ;  /* 0x0000000213143825 */ /* 0x002fe200078e0210 */
[----:B------:R-:W-:Y:S02]  /*1080*/  @!P2 IADD3 R16, PT, PT, R29, R18, RZ ;  /* 0x000000121d10a210 */ /* 0x000fe40007ffe0ff */
[----:B------:R-:W0:Y:S01]  /*1090*/  @!P0 LDC R29, c[0x0][0x3b4] ;  /* 0x0000ed00ff1d8b82 */ /* 0x000e220000000800 */
[----:B------:R-:W-:-:S04]  /*10a0*/  @!P0 IMAD R19, R7, R27, R12 ;  /* 0x0000001b07138224 */ /* 0x000fc800078e020c */
[----:B------:R-:W-:Y:S02]  /*10b0*/  @!P0 IMAD.IADD R19, R19, 0x1, R18 ;  /* 0x0000000113138824 */ /* 0x000fe400078e0212 */
[----:B--2---:R-:W-:Y:S02]  /*10c0*/  @!P2 IMAD R18, R16, R13, R4 ;  /* 0x0000000d1012a224 */ /* 0x004fe400078e0204 */
[----:B------:R-:W1:Y:S01]  /*10d0*/  @!P2 LDC.64 R16, c[0x0][0x380] ;  /* 0x0000e000ff10ab82 */ /* 0x000e620000000a00 */
[----:B------:R2:W3:Y:S01]  /*10e0*/  @P3 LDG.E.U16 R13, desc[UR6][R20.64] ;  /* 0x00000006140d3981 */ /* 0x0004e2000c1e1500 */
[----:B------:R-:W-:-:S04]  /*10f0*/  ISETP.GE.AND P1, PT, R27, R8, PT ;  /* 0x000000081b00720c */ /* 0x000fc80003f26270 */
[----:B------:R-:W-:Y:S02]  /*1100*/  ISETP.LT.OR P1, PT, R25, RZ, P1 ;  /* 0x000000ff1900720c */ /* 0x000fe40000f21670 */
[----:B--2---:R-:W2:Y:S01]  /*1110*/  LDC.64 R20, c[0x0][0x3a0] ;  /* 0x0000e800ff147b82 */ /* 0x004ea20000000a00 */
[----:B0-----:R-:W-:Y:S02]  /*1120*/  @!P0 IMAD R29, R19, R29, R4 ;  /* 0x0000001d131d8224 */ /* 0x001fe400078e0204 */
[----:B-1----:R-:W-:-:S05]  /*1130*/  @!P2 IMAD.WIDE R16, R18, 0x2, R16 ;  /* 0x000000021210a825 */ /* 0x002fca00078e0210 */
[----:B------:R-:W0:Y:S03]  /*1140*/  @!P0 LDC.64 R18, c[0x0][0x380] ;  /* 0x0000e000ff128b82 */ /* 0x000e260000000a00 */
[----:B------:R-:W-:Y:S01]  /*1150*/  @!P1 IADD3 R28, PT, PT, R12, R25, RZ ;  /* 0x000000190c1c9210 */ /* 0x000fe20007ffe0ff */
[----:B------:R1:W4:Y:S04]  /*1160*/  @!P2 LDG.E.U16 R17, desc[UR6][R16.64] ;  /* 0x000000061011a981 */ /* 0x000328000c1e1500 */
[----:B------:R-:W-:Y:S01]  /*1170*/  @!P1 IMAD R27, R7, R27, R28 ;  /* 0x0000001b071b9224 */ /* 0x000fe200078e021c */
[----:B-1----:R-:W1:Y:S01]  /*1180*/  @!P1 LDC R16, c[0x0][0x3b4] ;  /* 0x0000ed00ff109b82 */ /* 0x002e620000000800 */
[----:B0-----:R-:W-:-:S04]  /*1190*/  @!P0 IMAD.WIDE R18, R29, 0x2, R18 ;  /* 0x000000021d128825 */ /* 0x001fc800078e0212 */
[----:B--2---:R-:W-:-:S03]  /*11a0*/  IMAD.WIDE R28, R11, 0x2, R20 ;  /* 0x000000020b1c7825 */ /* 0x004fc600078e0214 */
[----:B------:R-:W0:Y:S01]  /*11b0*/  @!P1 LDC.64 R20, c[0x0][0x380] ;  /* 0x0000e000ff149b82 */ /* 0x000e220000000a00 */
[----:B------:R2:W5:Y:S04]  /*11c0*/  @!P0 LDG.E.U16 R19, desc[UR6][R18.64] ;  /* 0x0000000612138981 */ /* 0x000568000c1e1500 */
[----:B------:R-:W5:Y:S01]  /*11d0*/  LDG.E.U16 R29, desc[UR6][R28.64] ;  /* 0x000000061c1d7981 */ /* 0x000f62000c1e1500 */
[----:B-1----:R-:W-:-:S04]  /*11e0*/  @!P1 IMAD R27, R27, R16, R4 ;  /* 0x000000101b1b9224 */ /* 0x002fc800078e0204 */
[----:B0-----:R-:W-:-:S06]  /*11f0*/  @!P1 IMAD.WIDE R20, R27, 0x2, R20 ;  /* 0x000000021b149825 */ /* 0x001fcc00078e0214 */
[----:B------:R0:W5:Y:S01]  /*1200*/  @!P1 LDG.E.U16 R21, desc[UR6][R20.64] ;  /* 0x0000000614159981 */ /* 0x000162000c1e1500 */
[----:B------:R-:W-:Y:S02]  /*1210*/  I2FP.F32.S32 R25, R25 ;  /* 0x0000001900197245 */ /* 0x000fe40000201400 */
[----:B------:R-:W-:-:S03]  /*1220*/  I2FP.F32.S32 R26, R26 ;  /* 0x0000001a001a7245 */ /* 0x000fc60000201400 */
[----:B------:R-:W-:Y:S02]  /*1230*/  FADD R24, -R25, R24 ;  /* 0x0000001819187221 */ /* 0x000fe40000000100 */
[----:B------:R-:W-:Y:S02]  /*1240*/  FADD R23, -R26, R23 ;  /* 0x000000171a177221 */ /* 0x000fe40000000100 */
[----:B------:R-:W-:Y:S02]  /*1250*/  @P3 FADD R16, -R24, 1 ;  /* 0x3f80000018103421 */ /* 0x000fe40000000100 */
[C---:B------:R-:W-:Y:S01]  /*1260*/  @P3 FADD R25, -R23.reuse, 1 ;  /* 0x3f80000017193421 */ /* 0x040fe20000000100 */
[----:B------:R-:W-:-:S03]  /*1270*/  @!P2 FADD R27, -R23, 1 ;  /* 0x3f800000171ba421 */ /* 0x000fc60000000100 */
[----:B------:R-:W-:Y:S01]  /*1280*/  @P3 FMUL R25, R16, R25 ;  /* 0x0000001910193220 */ /* 0x000fe20000400000 */
[----:B------:R-:W-:Y:S01]  /*1290*/  @!P2 FMUL R16, R27, R24 ;  /* 0x000000181b10a220 */ /* 0x000fe20000400000 */
[----:B--2---:R-:W-:-:S03]  /*12a0*/  @!P1 FADD R18, -R24, 1 ;  /* 0x3f80000018129421 */ /* 0x004fc60000000100 */
[----:B------:R-:W-:Y:S01]  /*12b0*/  @P3 F2FP.F16.F32.PACK_AB R25, RZ, R25 ;  /* 0x00000019ff19323e */ /* 0x000fe200000000ff */
[----:B------:R-:W-:Y:S01]  /*12c0*/  @!P1 FMUL R18, R18, R23 ;  /* 0x0000001712129220 */ /* 0x000fe20000400000 */
[----:B0-----:R-:W-:Y:S02]  /*12d0*/  @!P2 F2FP.F16.F32.PACK_AB R20, RZ, R16 ;  /* 0x00000010ff14a23e */ /* 0x001fe400000000ff */
[----:B------:R-:W-:Y:S01]  /*12e0*/  PRMT R16, RZ, 0x7610, R16 ;  /* 0x00007610ff107816 */ /* 0x000fe20000000010 */
[----:B------:R-:W-:Y:S01]  /*12f0*/  @!P0 FMUL R23, R23, R24 ;  /* 0x0000001817178220 */ /* 0x000fe20000400000 */
[----:B------:R-:W-:-:S04]  /*1300*/  @!P1 F2FP.F16.F32.PACK_AB R18, RZ, R18 ;  /* 0x00000012ff12923e */ /* 0x000fc800000000ff */
[----:B------:R-:W-:Y:S01]  /*1310*/  @!P0 F2FP.F16.F32.PACK_AB R23, RZ, R23 ;  /* 0x00000017ff17823e */ /* 0x000fe200000000ff */
[----:B---3--:R-:W-:-:S04]  /*1320*/  @P3 HFMA2 R16, R13.H0_H0, R25.H0_H0, RZ.H0_H0 ;  /* 0x200000190d103231 */ /* 0x008fc800000408ff */
[----:B----4-:R-:W-:-:S04]  /*1330*/  @!P2 HFMA2 R16, R17.H0_H0, R20.H0_H0, R16.H0_H0 ;  /* 0x200000141110a231 */ /* 0x010fc80000040810 */
[----:B-----5:R-:W-:-:S04]  /*1340*/  @!P1 HFMA2 R16, R21.H0_H0, R18.H0_H0, R16.H0_H0 ;  /* 0x2000001215109231 */ /* 0x020fc80000040810 */
[----:B------:R-:W-:-:S04]  /*1350*/  @!P0 HFMA2 R16, R19.H0_H0, R23.H0_H0, R16.H0_H0 ;  /* 0x2000001713108231 */ /* 0x000fc80000040810 */
[----:B------:R-:W-:-:S07]  /*1360*/  HFMA2 R22, R29.H0_H0, R16.H0_H0, R22.H0_H0 ;  /* 0x200000101d167231 */ /* 0x000fce0000040816 */
.L_x_5:
[----:B------:R-:W-:Y:S05]  /*1370*/  BSYNC.RECONVERGENT B0 ;  /* 0x0000000000007941 */ /* 0x000fea0003800200 */
.L_x_4:
[----:B------:R-:W-:Y:S02]  /*1380*/  IADD3 R3, PT, PT, R3, 0x2, RZ ;  /* 0x0000000203037810 */ /* 0x000fe40007ffe0ff */
[----:B------:R-:W-:Y:S01]  /*1390*/  IADD3 R11, PT, PT, R11, 0x1, RZ ;  /* 0x000000010b0b7810 */ /* 0x000fe20007ffe0ff */
[----:B------:R-:W-:Y:S06]  /*13a0*/  BRA.U UP0, `(.L_x_6) ;  /* 0xfffffff900a07547 */ /* 0x000fec000b83ffff */
.L_x_3:
[----:B------:R-:W0:Y:S01]  /*13b0*/  LDCU UR4, c[0x0][0x3b8] ;  /* 0x00007700ff0477ac */ /* 0x000e220008000800 */
[----:B------:R-:W-:-:S04]  /*13c0*/  IADD3 R5, PT, PT, R5, 0x1, RZ ;  /* 0x0000000105057810 */ /* 0x000fc80007ffe0ff */
[----:B0-----:R-:W-:-:S13]  /*13d0*/  ISETP.NE.AND P0, PT, R5, UR4, PT ;  /* 0x0000000405007c0c */ /* 0x001fda000bf05270 */
[----:B------:R-:W-:Y:S05]  /*13e0*/  @P0 BRA `(.L_x_7) ;  /* 0xfffffff000e40947 */ /* 0x000fea000383ffff */
.L_x_0:
[----:B------:R-:W0:Y:S02]  /*13f0*/  LDC.64 R2, c[0x0][0x3c8] ;  /* 0x0000f200ff027b82 */ /* 0x000e240000000a00 */
[----:B0-----:R-:W-:-:S05]  /*1400*/  IMAD.WIDE R2, R0, 0x2, R2 ;  /* 0x0000000200027825 */ /* 0x001fca00078e0202 */
[----:B------:R-:W-:Y:S01]  /*1410*/  STG.E.U16 desc[UR6][R2.64], R22 ;  /* 0x0000001602007986 */ /* 0x000fe2000c101506 */
[----:B------:R-:W-:Y:S05]  /*1420*/  EXIT ;  /* 0x000000000000794d */ /* 0x000fea0003800000 */
.L_x_8:
[----:B------:R-:W-:-:S00]  /*1430*/  BRA `(.L_x_8) ;  /* 0xfffffffc00fc7947 */ /* 0x000fc0000383ffff */
[----:B------:R-:W-:-:S00]  /*1440*/  NOP ;  /* 0x0000000000007918 */ /* 0x000fc00000000000 */
        /* <DEDUP_REMOVED lines=11> */
.L_x_9:


//--------------------- .nv.shared.reserved.0     --------------------------
	.section	.nv.shared.reserved.0,"aw",@nobits
	.weak		__nv_reservedSMEM_offset_0_alias
	.size		__nv_reservedSMEM_offset_0_alias, 0, 64
	.other		__nv_reservedSMEM_offset_0_alias,@"STO_CUDA_RESERVED_SHARED STV_DEFAULT"
__nv_reservedSMEM_offset_0_alias:
	.zero		0
	.zero		64


//--------------------- .nv.constant0._Z27ms_deformable_im2col_simpleI6__halfEvPKT_PKlS5_S3_S3_iiiiiiiPS1_ --------------------------
	.section	.nv.constant0._Z27ms_deformable_im2col_simpleI6__halfEvPKT_PKlS5_S3_S3_iiiiiiiPS1_,"a",@progbits
	.sectionflags	@""
	.align	4
.nv.constant0._Z27ms_deformable_im2col_simpleI6__halfEvPKT_PKlS5_S3_S3_iiiiiiiPS1_:
	.zero		976


//--------------------- SYMBOLS --------------------------

	.type		.nv.reservedSmem.offset0,@object
	.size		.nv.reservedSmem.offset0,0x4
